//
// Generated by NVIDIA NVVM Compiler
//
// Compiler Build ID: CL-36424714
// Cuda compilation tools, release 13.0, V13.0.88
// Based on NVVM 20.0.0
//

.version 9.0
.target sm_100
.address_size 64

	// .globl	patch
.extern .func __assertfail
(
	.param .b64 __assertfail_param_0,
	.param .b64 __assertfail_param_1,
	.param .b32 __assertfail_param_2,
	.param .b64 __assertfail_param_3,
	.param .b64 __assertfail_param_4
)
;
.global .align 1 .b8 __unnamed_1[83] = {118, 111, 105, 100, 32, 112, 97, 116, 99, 104, 40, 102, 108, 111, 97, 116, 50, 32, 42, 44, 32, 102, 108, 111, 97, 116, 50, 32, 42, 44, 32, 99, 111, 110, 115, 116, 32, 102, 108, 111, 97, 116, 50, 32, 42, 44, 32, 105, 110, 116, 44, 32, 105, 110, 116, 44, 32, 105, 110, 116, 44, 32, 105, 110, 116, 44, 32, 105, 110, 116, 44, 32, 95, 95, 110, 118, 95, 98, 111, 111, 108, 41};
.global .align 1 .b8 $str[57] = {49, 46, 48, 102, 32, 62, 61, 32, 115, 120, 102, 32, 38, 38, 32, 115, 120, 102, 32, 62, 61, 32, 48, 46, 48, 102, 32, 38, 38, 32, 49, 46, 48, 102, 32, 62, 61, 32, 115, 121, 102, 32, 38, 38, 32, 115, 121, 102, 32, 62, 61, 32, 48, 46, 48, 102};
.global .align 1 .b8 $str$1[27] = {47, 116, 109, 112, 47, 115, 97, 115, 115, 95, 99, 117, 95, 114, 105, 109, 53, 111, 101, 105, 100, 47, 107, 46, 99, 117};

.visible .entry patch(
	.param .u64 .ptr .align 1 patch_param_0,
	.param .u64 .ptr .align 1 patch_param_1,
	.param .u64 .ptr .align 1 patch_param_2,
	.param .u32 patch_param_3,
	.param .u32 patch_param_4,
	.param .u32 patch_param_5,
	.param .u32 patch_param_6,
	.param .u32 patch_param_7,
	.param .u8 patch_param_8
)
{
	.reg .pred 	%p<20>;
	.reg .b16 	%rs<2>;
	.reg .b32 	%r<20>;
	.reg .b32 	%f<74>;
	.reg .b64 	%rd<29>;

	ld.param.u64 	%rd4, [patch_param_0];
	ld.param.u64 	%rd5, [patch_param_1];
	ld.param.u64 	%rd3, [patch_param_2];
	ld.param.u32 	%r11, [patch_param_3];
	ld.param.u32 	%r7, [patch_param_4];
	ld.param.u32 	%r8, [patch_param_5];
	ld.param.u32 	%r9, [patch_param_6];
	ld.param.u32 	%r10, [patch_param_7];
	ld.param.s8 	%rs1, [patch_param_8];
	cvta.to.global.u64 	%rd1, %rd5;
	cvta.to.global.u64 	%rd2, %rd4;
	mov.u32 	%r12, %tid.x;
	mov.u32 	%r13, %ntid.x;
	mov.u32 	%r14, %ctaid.x;
	mad.lo.s32 	%r1, %r13, %r14, %r12;
	mov.u32 	%r2, %ctaid.y;
	mov.u32 	%r3, %ctaid.z;
	mul.lo.s32 	%r4, %r9, %r9;
	setp.ge.s32 	%p1, %r1, %r4;
	setp.ge.s32 	%p2, %r2, %r10;
	or.pred  	%p3, %p1, %p2;
	setp.ge.s32 	%p4, %r3, %r11;
	or.pred  	%p5, %p4, %p3;
	@%p5 bra 	$L__BB0_10;
	cvta.to.global.u64 	%rd6, %rd3;
	mad.lo.s32 	%r15, %r10, %r3, %r2;
	mad.lo.s32 	%r5, %r15, %r4, %r1;
	mul.wide.u32 	%rd7, %r15, 8;
	add.s64 	%rd8, %rd6, %rd7;
	ld.global.v2.f32 	{%f1, %f2}, [%rd8];
	cvt.rmi.f32.f32 	%f3, %f2;
	cvt.rmi.f32.f32 	%f9, %f1;
	cvt.rn.f32.s32 	%f5, %r8;
	cvt.rn.f32.s32 	%f6, %r9;
	add.f32 	%f10, %f3, %f6;
	setp.ge.f32 	%p6, %f10, %f5;
	min.f32 	%f11, %f3, %f9;
	setp.lt.f32 	%p7, %f11, 0f00000000;
	or.pred  	%p8, %p7, %p6;
	@%p8 bra 	$L__BB0_3;
	cvt.rn.f32.s32 	%f12, %r7;
	add.f32 	%f13, %f9, %f6;
	setp.ltu.f32 	%p9, %f13, %f12;
	@%p9 bra 	$L__BB0_5;
$L__BB0_3:
	setp.eq.s16 	%p19, %rs1, 0;
	@%p19 bra 	$L__BB0_10;
	mul.wide.s32 	%rd27, %r5, 8;
	add.s64 	%rd28, %rd1, %rd27;
	mov.f32 	%f73, 0f00000000;
	st.global.v2.f32 	[%rd28], {%f73, %f73};
	bra.uni 	$L__BB0_10;
$L__BB0_5:
	div.s32 	%r16, %r1, %r9;
	mul.lo.s32 	%r17, %r16, %r9;
	sub.s32 	%r18, %r1, %r17;
	cvt.rn.f32.s32 	%f14, %r18;
	add.f32 	%f15, %f3, %f14;
	cvt.rn.f32.s32 	%f16, %r16;
	add.f32 	%f17, %f9, %f16;
	mul.lo.s32 	%r19, %r7, %r3;
	cvt.rn.f32.s32 	%f18, %r19;
	add.f32 	%f19, %f17, %f18;
	fma.rn.f32 	%f20, %f19, %f5, %f15;
	cvt.rzi.s32.f32 	%r6, %f20;
	sub.f32 	%f7, %f2, %f3;
	sub.f32 	%f8, %f1, %f9;
	setp.le.f32 	%p10, %f7, 0f3F800000;
	setp.ge.f32 	%p11, %f7, 0f00000000;
	and.pred  	%p12, %p10, %p11;
	setp.le.f32 	%p13, %f8, 0f3F800000;
	setp.ge.f32 	%p14, %f8, 0f00000000;
	and.pred  	%p15, %p13, %p14;
	and.pred  	%p17, %p12, %p15;
	@%p17 bra 	$L__BB0_7;
	mov.u64 	%rd9, $str;
	cvta.global.u64 	%rd10, %rd9;
	mov.u64 	%rd11, $str$1;
	cvta.global.u64 	%rd12, %rd11;
	mov.u64 	%rd13, __unnamed_1;
	cvta.global.u64 	%rd14, %rd13;
	{ // callseq 0, 0
	.param .b64 param0;
	st.param.b64 	[param0], %rd10;
	.param .b64 param1;
	st.param.b64 	[param1], %rd12;
	.param .b32 param2;
	st.param.b32 	[param2], 44;
	.param .b64 param3;
	st.param.b64 	[param3], %rd14;
	.param .b64 param4;
	st.param.b64 	[param4], 1;
	call.uni 
	__assertfail, 
	(
	param0, 
	param1, 
	param2, 
	param3, 
	param4
	);
	} // callseq 0
$L__BB0_7:
	setp.eq.s16 	%p18, %rs1, 0;
	@%p18 bra 	$L__BB0_9;
	mul.wide.s32 	%rd15, %r6, 8;
	add.s64 	%rd16, %rd2, %rd15;
	ld.global.v2.f32 	{%f21, %f22}, [%rd16];
	mov.f32 	%f23, 0f3F800000;
	sub.f32 	%f24, %f23, %f7;
	mul.f32 	%f25, %f24, %f21;
	sub.f32 	%f26, %f23, %f8;
	ld.global.f32 	%f27, [%rd16+8];
	mul.f32 	%f28, %f7, %f27;
	mul.f32 	%f29, %f26, %f28;
	fma.rn.f32 	%f30, %f26, %f25, %f29;
	mul.wide.s32 	%rd17, %r8, 8;
	add.s64 	%rd18, %rd16, %rd17;
	ld.global.v2.f32 	{%f31, %f32}, [%rd18];
	mul.f32 	%f33, %f24, %f31;
	fma.rn.f32 	%f34, %f8, %f33, %f30;
	ld.global.f32 	%f35, [%rd18+8];
	mul.f32 	%f36, %f7, %f35;
	fma.rn.f32 	%f37, %f8, %f36, %f34;
	mul.wide.s32 	%rd19, %r5, 8;
	add.s64 	%rd20, %rd1, %rd19;
	mul.f32 	%f38, %f24, %f22;
	ld.global.f32 	%f39, [%rd16+12];
	mul.f32 	%f40, %f7, %f39;
	mul.f32 	%f41, %f26, %f40;
	fma.rn.f32 	%f42, %f26, %f38, %f41;
	mul.f32 	%f43, %f24, %f32;
	fma.rn.f32 	%f44, %f8, %f43, %f42;
	ld.global.f32 	%f45, [%rd18+12];
	mul.f32 	%f46, %f7, %f45;
	fma.rn.f32 	%f47, %f8, %f46, %f44;
	st.global.v2.f32 	[%rd20], {%f37, %f47};
	bra.uni 	$L__BB0_10;
$L__BB0_9:
	mul.wide.s32 	%rd21, %r5, 8;
	add.s64 	%rd22, %rd1, %rd21;
	ld.global.v2.f32 	{%f48, %f49}, [%rd22];
	mul.wide.s32 	%rd23, %r6, 8;
	add.s64 	%rd24, %rd2, %rd23;
	mov.f32 	%f50, 0f3F800000;
	sub.f32 	%f51, %f50, %f7;
	mul.f32 	%f52, %f51, %f48;
	sub.f32 	%f53, %f50, %f8;
	mul.f32 	%f54, %f53, %f52;
	atom.global.add.f32 	%f55, [%rd24], %f54;
	mul.f32 	%f56, %f51, %f49;
	mul.f32 	%f57, %f53, %f56;
	atom.global.add.f32 	%f58, [%rd24+4], %f57;
	mul.f32 	%f59, %f7, %f49;
	mul.f32 	%f60, %f53, %f59;
	atom.global.add.f32 	%f61, [%rd24+12], %f60;
	mul.f32 	%f62, %f7, %f48;
	mul.f32 	%f63, %f53, %f62;
	atom.global.add.f32 	%f64, [%rd24+8], %f63;
	mul.wide.s32 	%rd25, %r8, 8;
	add.s64 	%rd26, %rd24, %rd25;
	mul.f32 	%f65, %f8, %f52;
	atom.global.add.f32 	%f66, [%rd26], %f65;
	mul.f32 	%f67, %f8, %f56;
	atom.global.add.f32 	%f68, [%rd26+4], %f67;
	mul.f32 	%f69, %f8, %f62;
	atom.global.add.f32 	%f70, [%rd26+8], %f69;
	mul.f32 	%f71, %f8, %f59;
	atom.global.add.f32 	%f72, [%rd26+12], %f71;
$L__BB0_10:
	ret;

}


// ===== COMPILED SASS (sm_100) =====

	.target	sm_100

	.elftype	@"ET_EXEC"


//--------------------- .note.nv.tkinfo           --------------------------
	.section	.note.nv.tkinfo,"",@"SHT_NOTE"
	.sectionflags	@"SHF_NOTE_NV_TKINFO"
	.tkinfo
        /*0018*/ 	.word	0x00000002
        /*0030*/ 	.string	""
        /*0030*/ 	.string	"ptxas"
        /*0030*/ 	.string	"Cuda compilation tools, release 13.0, V13.0.88"
        /*0030*/ 	.string	"Build cuda_13.0.r13.0/compiler.36424714_0"
        /*0030*/ 	.string	"-arch sm_100 -m 64 "



//--------------------- .note.nv.cuinfo           --------------------------
	.section	.note.nv.cuinfo,"",@"SHT_NOTE"
	.sectionflags	@"SHF_NOTE_NV_CUINFO"
        /*0018*/ 	.short	0x0002
        /*001a*/ 	.short	0x0064
        /*001c*/ 	.short	0x0082
	.zero		2


//--------------------- .nv.info                  --------------------------
	.section	.nv.info,"",@"SHT_CUDA_INFO"
	.align	4


	//----- nvinfo : EIATTR_REGCOUNT
	.align		4
        /*0000*/ 	.byte	0x04, 0x2f
        /*0002*/ 	.short	(.L_4 - .L_3)
	.align		4
.L_3:
        /*0004*/ 	.word	index@(patch)
        /*0008*/ 	.word	0x0000001a


	//----- nvinfo : EIATTR_FRAME_SIZE
	.align		4
.L_4:
        /*000c*/ 	.byte	0x04, 0x11
        /*000e*/ 	.short	(.L_6 - .L_5)
	.align		4
.L_5:
        /*0010*/ 	.word	index@(patch)
        /*0014*/ 	.word	0x00000000


	//----- nvinfo : EIATTR_MIN_STACK_SIZE
	.align		4
.L_6:
        /*0018*/ 	.byte	0x04, 0x12
        /*001a*/ 	.short	(.L_8 - .L_7)
	.align		4
.L_7:
        /*001c*/ 	.word	index@(patch)
        /*0020*/ 	.word	0x00000000
.L_8:


//--------------------- .nv.compat                --------------------------
	.section	.nv.compat,"",@"SHT_CUDA_COMPAT_INFO"
	.align	4
        /*0000*/ 	.byte	0x02, 0x09, 0x00, 0x00, 0x02, 0x02, 0x01, 0x00, 0x02, 0x05, 0x05, 0x00, 0x03, 0x07, 0x01, 0x01
        /*0010*/ 	.byte	0x02, 0x03, 0x00, 0x00, 0x02, 0x06, 0x01, 0x00, 0x04, 0x0b, 0x08, 0x00, 0x09, 0x00, 0x00, 0x00
        /*0020*/ 	.byte	0x00, 0x00, 0x00, 0x00


//--------------------- .nv.info.patch            --------------------------
	.section	.nv.info.patch,"",@"SHT_CUDA_INFO"
	.sectionflags	@""
	.align	4


	//----- nvinfo : EIATTR_CUDA_API_VERSION
	.align		4
        /*0000*/ 	.byte	0x04, 0x37
        /*0002*/ 	.short	(.L_10 - .L_9)
.L_9:
        /*0004*/ 	.word	0x00000082


	//----- nvinfo : EIATTR_KPARAM_INFO
	.align		4
.L_10:
        /*0008*/ 	.byte	0x04, 0x17
        /*000a*/ 	.short	(.L_12 - .L_11)
.L_11:
        /*000c*/ 	.word	0x00000000
        /*0010*/ 	.short	0x0008
        /*0012*/ 	.short	0x002c
        /*0014*/ 	.byte	0x00, 0xf0, 0x05, 0x00


	//----- nvinfo : EIATTR_KPARAM_INFO
	.align		4
.L_12:
        /*0018*/ 	.byte	0x04, 0x17
        /*001a*/ 	.short	(.L_14 - .L_13)
.L_13:
        /*001c*/ 	.word	0x00000000
        /*0020*/ 	.short	0x0007
        /*0022*/ 	.short	0x0028
        /*0024*/ 	.byte	0x00, 0xf0, 0x11, 0x00


	//----- nvinfo : EIATTR_KPARAM_INFO
	.align		4
.L_14:
        /*0028*/ 	.byte	0x04, 0x17
        /*002a*/ 	.short	(.L_16 - .L_15)
.L_15:
        /*002c*/ 	.word	0x00000000
        /*0030*/ 	.short	0x0006
        /*0032*/ 	.short	0x0024
        /*0034*/ 	.byte	0x00, 0xf0, 0x11, 0x00


	//----- nvinfo : EIATTR_KPARAM_INFO
	.align		4
.L_16:
        /*0038*/ 	.byte	0x04, 0x17
        /*003a*/ 	.short	(.L_18 - .L_17)
.L_17:
        /*003c*/ 	.word	0x00000000
        /*0040*/ 	.short	0x0005
        /*0042*/ 	.short	0x0020
        /*0044*/ 	.byte	0x00, 0xf0, 0x11, 0x00


	//----- nvinfo : EIATTR_KPARAM_INFO
	.align		4
.L_18:
        /*0048*/ 	.byte	0x04, 0x17
        /*004a*/ 	.short	(.L_20 - .L_19)
.L_19:
        /*004c*/ 	.word	0x00000000
        /*0050*/ 	.short	0x0004
        /*0052*/ 	.short	0x001c
        /*0054*/ 	.byte	0x00, 0xf0, 0x11, 0x00


	//----- nvinfo : EIATTR_KPARAM_INFO
	.align		4
.L_20:
        /*0058*/ 	.byte	0x04, 0x17
        /*005a*/ 	.short	(.L_22 - .L_21)
.L_21:
        /*005c*/ 	.word	0x00000000
        /*0060*/ 	.short	0x0003
        /*0062*/ 	.short	0x0018
        /*0064*/ 	.byte	0x00, 0xf0, 0x11, 0x00


	//----- nvinfo : EIATTR_KPARAM_INFO
	.align		4
.L_22:
        /*0068*/ 	.byte	0x04, 0x17
        /*006a*/ 	.short	(.L_24 - .L_23)
.L_23:
        /*006c*/ 	.word	0x00000000
        /*0070*/ 	.short	0x0002
        /*0072*/ 	.short	0x0010
        /*0074*/ 	.byte	0x00, 0xf5, 0x21, 0x00


	//----- nvinfo : EIATTR_KPARAM_INFO
	.align		4
.L_24:
        /*0078*/ 	.byte	0x04, 0x17
        /*007a*/ 	.short	(.L_26 - .L_25)
.L_25:
        /*007c*/ 	.word	0x00000000
        /*0080*/ 	.short	0x0001
        /*0082*/ 	.short	0x0008
        /*0084*/ 	.byte	0x00, 0xf5, 0x21, 0x00


	//----- nvinfo : EIATTR_KPARAM_INFO
	.align		4
.L_26:
        /*0088*/ 	.byte	0x04, 0x17
        /*008a*/ 	.short	(.L_28 - .L_27)
.L_27:
        /*008c*/ 	.word	0x00000000
        /*0090*/ 	.short	0x0000
        /*0092*/ 	.short	0x0000
        /*0094*/ 	.byte	0x00, 0xf5, 0x21, 0x00


	//----- nvinfo : EIATTR_SPARSE_MMA_MASK
	.align		4
.L_28:
        /*0098*/ 	.byte	0x03, 0x50
        /*009a*/ 	.short	0x0000


	//----- nvinfo : EIATTR_MAXREG_COUNT
	.align		4
        /*009c*/ 	.byte	0x03, 0x1b
        /*009e*/ 	.short	0x00ff


	//----- nvinfo : EIATTR_EXTERNS
	.align		4
        /*00a0*/ 	.byte	0x04, 0x0f
        /*00a2*/ 	.short	(.L_30 - .L_29)


	//   ....[0]....
	.align		4
.L_29:
        /*00a4*/ 	.word	index@(__assertfail)


	//----- nvinfo : EIATTR_MERCURY_ISA_VERSION
	.align		4
.L_30:
        /*00a8*/ 	.byte	0x03, 0x5f
        /*00aa*/ 	.short	0x0101


	//----- nvinfo : EIATTR_VRC_CTA_INIT_COUNT
	.align		4
        /*00ac*/ 	.byte	0x02, 0x4a
	.zero		1
	.zero		1


	//----- nvinfo : EIATTR_SYSCALL_OFFSETS
	.align		4
        /*00b0*/ 	.byte	0x04, 0x46
        /*00b2*/ 	.short	(.L_32 - .L_31)


	//   ....[0]....
.L_31:
        /*00b4*/ 	.word	0x00000640


	//----- nvinfo : EIATTR_EXIT_INSTR_OFFSETS
	.align		4
.L_32:
        /*00b8*/ 	.byte	0x04, 0x1c
        /*00ba*/ 	.short	(.L_34 - .L_33)


	//   ....[0]....
.L_33:
        /*00bc*/ 	.word	0x000000e0


	//   ....[1]....
        /*00c0*/ 	.word	0x00000260


	//   ....[2]....
        /*00c4*/ 	.word	0x000002a0


	//   ....[3]....
        /*00c8*/ 	.word	0x00000860


	//   ....[4]....
        /*00cc*/ 	.word	0x00000a40


	//----- nvinfo : EIATTR_CRS_STACK_SIZE
	.align		4
.L_34:
        /*00d0*/ 	.byte	0x04, 0x1e
        /*00d2*/ 	.short	(.L_36 - .L_35)
.L_35:
        /*00d4*/ 	.word	0x00000000


	//----- nvinfo : EIATTR_CBANK_PARAM_SIZE
	.align		4
.L_36:
        /*00d8*/ 	.byte	0x03, 0x19
        /*00da*/ 	.short	0x002d


	//----- nvinfo : EIATTR_PARAM_CBANK
	.align		4
        /*00dc*/ 	.byte	0x04, 0x0a
        /*00de*/ 	.short	(.L_38 - .L_37)
	.align		4
.L_37:
        /*00e0*/ 	.word	index@(.nv.constant0.patch)
        /*00e4*/ 	.short	0x0380
        /*00e6*/ 	.short	0x002d


	//----- nvinfo : EIATTR_SW_WAR
	.align		4
.L_38:
        /*00e8*/ 	.byte	0x04, 0x36
        /*00ea*/ 	.short	(.L_40 - .L_39)
.L_39:
        /*00ec*/ 	.word	0x00000008
.L_40:


//--------------------- .nv.callgraph             --------------------------
	.section	.nv.callgraph,"",@"SHT_CUDA_CALLGRAPH"
	.align	4
	.sectionentsize	8
	.align		4
        /*0000*/ 	.word	0x00000000
	.align		4
        /*0004*/ 	.word	0xffffffff
	.align		4
        /*0008*/ 	.word	index@(patch)
	.align		4
        /*000c*/ 	.word	index@(__assertfail)
	.align		4
        /*0010*/ 	.word	0x00000000
	.align		4
        /*0014*/ 	.word	0xfffffffe
	.align		4
        /*0018*/ 	.word	0x00000000
	.align		4
        /*001c*/ 	.word	0xfffffffd
	.align		4
        /*0020*/ 	.word	0x00000000
	.align		4
        /*0024*/ 	.word	0xfffffffc


//--------------------- .nv.constant4             --------------------------
	.section	.nv.constant4,"a",@progbits
	.align	8
	.align		8
.nv.constant4:
        /*0000*/ 	.dword	__assertfail
	.align		8
        /*0008*/ 	.dword	__unnamed_1
	.align		8
        /*0010*/ 	.dword	$str
	.align		8
        /*0018*/ 	.dword	$str$1


//--------------------- .text.patch               --------------------------
	.section	.text.patch,"ax",@progbits
	.align	128
        .global         patch
        .type           patch,@function
        .size           patch,(.L_x_4 - patch)
        .other          patch,@"STO_CUDA_ENTRY STV_DEFAULT"
patch:
.text.patch:
[----:B------:R-:W0:Y:S01]  /*0000*/  LDC R1, c[0x0][0x37c] ;  /* 0x0000df00ff017b82 */ /* 0x000e220000000800 */
[----:B------:R-:W1:Y:S07]  /*0010*/  S2R R5, SR_TID.X ;  /* 0x0000000000057919 */ /* 0x000e6e0000002100 */
[----:B------:R-:W2:Y:S01]  /*0020*/  LDC R2, c[0x0][0x3a4] ;  /* 0x0000e900ff027b82 */ /* 0x000ea20000000800 */
[----:B------:R-:W1:Y:S01]  /*0030*/  LDCU UR4, c[0x0][0x360] ;  /* 0x00006c00ff0477ac */ /* 0x000e620008000800 */
[----:B------:R-:W1:Y:S01]  /*0040*/  S2R R0, SR_CTAID.X ;  /* 0x0000000000007919 */ /* 0x000e620000002500 */
[----:B------:R-:W3:Y:S01]  /*0050*/  LDCU UR6, c[0x0][0x398] ;  /* 0x00007300ff0677ac */ /* 0x000ee20008000800 */
[----:B------:R-:W3:Y:S04]  /*0060*/  S2R R6, SR_CTAID.Z ;  /* 0x0000000000067919 */ /* 0x000ee80000002700 */
[----:B------:R-:W4:Y:S08]  /*0070*/  S2UR UR5, SR_CTAID.Y ;  /* 0x00000000000579c3 */ /* 0x000f300000002600 */
[----:B------:R-:W4:Y:S01]  /*0080*/  LDC R7, c[0x0][0x3a8] ;  /* 0x0000ea00ff077b82 */ /* 0x000f220000000800 */
[----:B--2---:R-:W-:-:S02]  /*0090*/  IMAD R16, R2, R2, RZ ;  /* 0x0000000202107224 */ /* 0x004fc400078e02ff */
[----:B-1----:R-:W-:Y:S01]  /*00a0*/  IMAD R5, R0, UR4, R5 ;  /* 0x0000000400057c24 */ /* 0x002fe2000f8e0205 */
[----:B----4-:R-:W-:-:S04]  /*00b0*/  ISETP.LE.AND P0, PT, R7, UR5, PT ;  /* 0x0000000507007c0c */ /* 0x010fc8000bf03270 */
[----:B------:R-:W-:-:S04]  /*00c0*/  ISETP.GE.OR P0, PT, R5, R16, P0 ;  /* 0x000000100500720c */ /* 0x000fc80000706670 */
[----:B---3--:R-:W-:-:S13]  /*00d0*/  ISETP.GE.OR P0, PT, R6, UR6, P0 ;  /* 0x0000000606007c0c */ /* 0x008fda0008706670 */
[----:B0-----:R-:W-:Y:S05]  /*00e0*/  @P0 EXIT ;  /* 0x000000000000094d */ /* 0x001fea0003800000 */
[----:B------:R-:W0:Y:S01]  /*00f0*/  LDC.64 R18, c[0x0][0x390] ;  /* 0x0000e400ff127b82 */ /* 0x000e220000000a00 */
[----:B------:R-:W1:Y:S01]  /*0100*/  LDCU.64 UR36, c[0x0][0x358] ;  /* 0x00006b00ff2477ac */ /* 0x000e620008000a00 */
[----:B------:R-:W-:Y:S01]  /*0110*/  IMAD R7, R6, R7, UR5 ;  /* 0x0000000506077e24 */ /* 0x000fe2000f8e0207 */
[----:B------:R-:W2:Y:S01]  /*0120*/  LDCU UR4, c[0x0][0x3a0] ;  /* 0x00007400ff0477ac */ /* 0x000ea20008000800 */
[----:B------:R-:W3:Y:S02]  /*0130*/  LDCU UR5, c[0x0][0x39c] ;  /* 0x00007380ff0577ac */ /* 0x000ee40008000800 */
[----:B0-----:R-:W-:-:S06]  /*0140*/  IMAD.WIDE.U32 R18, R7, 0x8, R18 ;  /* 0x0000000807127825 */ /* 0x001fcc00078e0012 */
[----:B-1----:R-:W4:Y:S01]  /*0150*/  LDG.E.64 R18, desc[UR36][R18.64] ;  /* 0x0000002412127981 */ /* 0x002f22000c1e1b00 */
[----:B------:R-:W-:Y:S01]  /*0160*/  I2FP.F32.S32 R8, R2 ;  /* 0x0000000200087245 */ /* 0x000fe20000201400 */
[----:B------:R-:W-:Y:S01]  /*0170*/  IMAD R16, R16, R7, R5 ;  /* 0x0000000710107224 */ /* 0x000fe200078e0205 */
[----:B--2---:R-:W-:Y:S02]  /*0180*/  I2FP.F32.S32 R0, UR4 ;  /* 0x0000000400007c45 */ /* 0x004fe40008201400 */
[----:B---3--:R-:W-:Y:S01]  /*0190*/  I2FP.F32.S32 R10, UR5 ;  /* 0x00000005000a7c45 */ /* 0x008fe20008201400 */
[----:B----4-:R-:W0:Y:S08]  /*01a0*/  FRND.FLOOR R4, R19 ;  /* 0x0000001300047307 */ /* 0x010e300000205000 */
[----:B------:R-:W1:Y:S01]  /*01b0*/  FRND.FLOOR R3, R18 ;  /* 0x0000001200037307 */ /* 0x000e620000205000 */
[----:B0-----:R-:W-:-:S05]  /*01c0*/  FADD R9, R4, R8 ;  /* 0x0000000804097221 */ /* 0x001fca0000000000 */
[----:B------:R-:W-:Y:S01]  /*01d0*/  FSETP.GE.AND P0, PT, R9, R0, PT ;  /* 0x000000000900720b */ /* 0x000fe20003f06000 */
[----:B-1----:R-:W-:Y:S01]  /*01e0*/  FADD R11, R3, R8 ;  /* 0x00000008030b7221 */ /* 0x002fe20000000000 */
[----:B------:R-:W-:-:S04]  /*01f0*/  FMNMX R8, R4, R3, PT ;  /* 0x0000000304087209 */ /* 0x000fc80003800000 */
[----:B------:R-:W-:Y:S02]  /*0200*/  FSETP.LTU.AND P1, PT, R11, R10, PT ;  /* 0x0000000a0b00720b */ /* 0x000fe40003f29000 */
[----:B------:R-:W-:-:S13]  /*0210*/  FSETP.LT.OR P0, PT, R8, RZ, P0 ;  /* 0x000000ff0800720b */ /* 0x000fda0000701400 */
[----:B------:R-:W-:Y:S05]  /*0220*/  @!P0 BRA P1, `(.L_x_0) ;  /* 0x0000000000208947 */ /* 0x000fea0000800000 */
[----:B------:R-:W0:Y:S02]  /*0230*/  LDCU.U8 UR4, c[0x0][0x3ac] ;  /* 0x00007580ff0477ac */ /* 0x000e240008000000 */
[----:B0-----:R-:W-:-:S06]  /*0240*/  UPRMT UR4, UR4, 0x8880, URZ ;  /* 0x0000888004047896 */ /* 0x001fcc00080000ff */
[----:B------:R-:W-:-:S13]  /*0250*/  ISETP.NE.AND P0, PT, RZ, UR4, PT ;  /* 0x00000004ff007c0c */ /* 0x000fda000bf05270 */
[----:B------:R-:W-:Y:S05]  /*0260*/  @!P0 EXIT ;  /* 0x000000000000894d */ /* 0x000fea0003800000 */
[----:B------:R-:W0:Y:S02]  /*0270*/  LDC.64 R2, c[0x0][0x388] ;  /* 0x0000e200ff027b82 */ /* 0x000e240000000a00 */
[----:B0-----:R-:W-:-:S05]  /*0280*/  IMAD.WIDE R16, R16, 0x8, R2 ;  /* 0x0000000810107825 */ /* 0x001fca00078e0202 */
[----:B------:R-:W-:Y:S01]  /*0290*/  STG.E.64 desc[UR36][R16.64], RZ ;  /* 0x000000ff10007986 */ /* 0x000fe2000c101b24 */
[----:B------:R-:W-:Y:S05]  /*02a0*/  EXIT ;  /* 0x000000000000794d */ /* 0x000fea0003800000 */
.L_x_0:
[----:B------:R-:W-:Y:S01]  /*02b0*/  IABS R10, R2 ;  /* 0x00000002000a7213 */ /* 0x000fe20000000000 */
[----:B------:R-:W-:Y:S01]  /*02c0*/  FADD R17, R19, -R4 ;  /* 0x8000000413117221 */ /* 0x000fe20000000000 */
[----:B------:R-:W-:Y:S01]  /*02d0*/  IABS R12, R5 ;  /* 0x00000005000c7213 */ /* 0x000fe20000000000 */
[----:B------:R-:W-:Y:S01]  /*02e0*/  FADD R18, R18, -R3 ;  /* 0x8000000312127221 */ /* 0x000fe20000000000 */
[----:B------:R-:W0:Y:S08]  /*02f0*/  I2F.RP R7, R10 ;  /* 0x0000000a00077306 */ /* 0x000e300000209400 */
[----:B0-----:R-:W0:Y:S02]  /*0300*/  MUFU.RCP R7, R7 ;  /* 0x0000000700077308 */ /* 0x001e240000001000 */
[----:B0-----:R-:W-:-:S06]  /*0310*/  IADD3 R8, PT, PT, R7, 0xffffffe, RZ ;  /* 0x0ffffffe07087810 */ /* 0x001fcc0007ffe0ff */
[----:B------:R0:W1:Y:S02]  /*0320*/  F2I.FTZ.U32.TRUNC.NTZ R9, R8 ;  /* 0x0000000800097305 */ /* 0x000064000021f000 */
[----:B0-----:R-:W-:Y:S01]  /*0330*/  HFMA2 R8, -RZ, RZ, 0, 0 ;  /* 0x00000000ff087431 */ /* 0x001fe200000001ff */
[----:B-1----:R-:W-:-:S05]  /*0340*/  IADD3 R11, PT, PT, RZ, -R9, RZ ;  /* 0x80000009ff0b7210 */ /* 0x002fca0007ffe0ff */
[----:B------:R-:W-:-:S04]  /*0350*/  IMAD R11, R11, R10, RZ ;  /* 0x0000000a0b0b7224 */ /* 0x000fc800078e02ff */
[----:B------:R-:W-:Y:S01]  /*0360*/  IMAD.HI.U32 R9, R9, R11, R8 ;  /* 0x0000000b09097227 */ /* 0x000fe200078e0008 */
[----:B------:R-:W-:-:S05]  /*0370*/  MOV R11, R12 ;  /* 0x0000000c000b7202 */ /* 0x000fca0000000f00 */
[----:B------:R-:W-:-:S05]  /*0380*/  IMAD.HI.U32 R9, R9, R11, RZ ;  /* 0x0000000b09097227 */ /* 0x000fca00078e00ff */
[----:B------:R-:W-:-:S05]  /*0390*/  IADD3 R7, PT, PT, -R9, RZ, RZ ;  /* 0x000000ff09077210 */ /* 0x000fca0007ffe1ff */
[----:B------:R-:W-:-:S05]  /*03a0*/  IMAD R7, R10, R7, R11 ;  /* 0x000000070a077224 */ /* 0x000fca00078e020b */
[----:B------:R-:W-:-:S13]  /*03b0*/  ISETP.GT.U32.AND P2, PT, R10, R7, PT ;  /* 0x000000070a00720c */ /* 0x000fda0003f44070 */
[-C--:B------:R-:W-:Y:S02]  /*03c0*/  @!P2 IADD3 R7, PT, PT, R7, -R10.reuse, RZ ;  /* 0x8000000a0707a210 */ /* 0x080fe40007ffe0ff */
[----:B------:R-:W-:Y:S02]  /*03d0*/  @!P2 IADD3 R9, PT, PT, R9, 0x1, RZ ;  /* 0x000000010909a810 */ /* 0x000fe40007ffe0ff */
[----:B------:R-:W-:Y:S02]  /*03e0*/  ISETP.GE.U32.AND P0, PT, R7, R10, PT ;  /* 0x0000000a0700720c */ /* 0x000fe40003f06070 */
[----:B------:R-:W-:Y:S02]  /*03f0*/  LOP3.LUT R7, R5, R2, RZ, 0x3c, !PT ;  /* 0x0000000205077212 */ /* 0x000fe400078e3cff */
[----:B------:R-:W-:Y:S02]  /*0400*/  ISETP.NE.AND P2, PT, R2, RZ, PT ;  /* 0x000000ff0200720c */ /* 0x000fe40003f45270 */
[----:B------:R-:W-:Y:S01]  /*0410*/  ISETP.GE.AND P1, PT, R7, RZ, PT ;  /* 0x000000ff0700720c */ /* 0x000fe20003f26270 */
[----:B------:R-:W-:-:S05]  /*0420*/  IMAD R7, R6, UR5, RZ ;  /* 0x0000000506077c24 */ /* 0x000fca000f8e02ff */
[----:B------:R-:W-:Y:S02]  /*0430*/  I2FP.F32.S32 R7, R7 ;  /* 0x0000000700077245 */ /* 0x000fe40000201400 */
[----:B------:R-:W-:Y:S02]  /*0440*/  @P0 IADD3 R9, PT, PT, R9, 0x1, RZ ;  /* 0x0000000109090810 */ /* 0x000fe40007ffe0ff */
[----:B------:R-:W-:-:S03]  /*0450*/  FSETP.GE.AND P0, PT, R17, RZ, PT ;  /* 0x000000ff1100720b */ /* 0x000fc60003f06000 */
[----:B------:R-:W-:Y:S02]  /*0460*/  @!P1 IADD3 R9, PT, PT, -R9, RZ, RZ ;  /* 0x000000ff09099210 */ /* 0x000fe40007ffe1ff */
[----:B------:R-:W-:Y:S02]  /*0470*/  @!P2 LOP3.LUT R9, RZ, R2, RZ, 0x33, !PT ;  /* 0x00000002ff09a212 */ /* 0x000fe400078e33ff */
[----:B------:R-:W-:Y:S02]  /*0480*/  FSETP.GE.AND P1, PT, R18, RZ, PT ;  /* 0x000000ff1200720b */ /* 0x000fe40003f26000 */
[----:B------:R-:W-:Y:S02]  /*0490*/  IADD3 R8, PT, PT, -R9, RZ, RZ ;  /* 0x000000ff09087210 */ /* 0x000fe40007ffe1ff */
[----:B------:R-:W-:Y:S02]  /*04a0*/  I2FP.F32.S32 R6, R9 ;  /* 0x0000000900067245 */ /* 0x000fe40000201400 */
[----:B------:R-:W-:Y:S01]  /*04b0*/  FSETP.LE.AND P0, PT, R17, 1, P0 ;  /* 0x3f8000001100780b */ /* 0x000fe20000703000 */
[----:B------:R-:W-:Y:S01]  /*04c0*/  IMAD R2, R2, R8, R5 ;  /* 0x0000000802027224 */ /* 0x000fe200078e0205 */
[----:B------:R-:W-:Y:S01]  /*04d0*/  FSETP.LE.AND P1, PT, R18, 1, P1 ;  /* 0x3f8000001200780b */ /* 0x000fe20000f23000 */
[----:B------:R-:W-:-:S03]  /*04e0*/  FADD R6, R3, R6 ;  /* 0x0000000603067221 */ /* 0x000fc60000000000 */
[----:B------:R-:W-:Y:S01]  /*04f0*/  I2FP.F32.S32 R5, R2 ;  /* 0x0000000200057245 */ /* 0x000fe20000201400 */
[----:B------:R-:W-:-:S04]  /*0500*/  FADD R6, R6, R7 ;  /* 0x0000000706067221 */ /* 0x000fc80000000000 */
[----:B------:R-:W-:-:S04]  /*0510*/  FADD R5, R4, R5 ;  /* 0x0000000504057221 */ /* 0x000fc80000000000 */
[----:B------:R-:W-:-:S04]  /*0520*/  FFMA R5, R0, R6, R5 ;  /* 0x0000000600057223 */ /* 0x000fc80000000005 */
[----:B------:R0:W1:Y:S01]  /*0530*/  F2I.TRUNC.NTZ R19, R5 ;  /* 0x0000000500137305 */ /* 0x000062000020f100 */
[----:B------:R-:W-:Y:S05]  /*0540*/  @P1 BRA P0, `(.L_x_1) ;  /* 0x0000000000401947 */ /* 0x000fea0000000000 */
[----:B------:R-:W-:Y:S01]  /*0550*/  MOV R2, 0x0 ;  /* 0x0000000000027802 */ /* 0x000fe20000000f00 */
[----:B------:R-:W2:Y:S01]  /*0560*/  LDCU.64 UR4, c[0x4][0x10] ;  /* 0x01000200ff0477ac */ /* 0x000ea20008000a00 */
[----:B------:R-:W-:Y:S02]  /*0570*/  MOV R8, 0x2c ;  /* 0x0000002c00087802 */ /* 0x000fe40000000f00 */
[----:B------:R-:W-:Y:S01]  /*0580*/  MOV R12, 0x1 ;  /* 0x00000001000c7802 */ /* 0x000fe20000000f00 */
[----:B------:R-:W3:Y:S01]  /*0590*/  LDCU.64 UR6, c[0x4][0x18] ;  /* 0x01000300ff0677ac */ /* 0x000ee20008000a00 */
[----:B------:R-:W4:Y:S01]  /*05a0*/  LDC.64 R2, c[0x4][R2] ;  /* 0x0100000002027b82 */ /* 0x000f220000000a00 */
[----:B------:R-:W-:Y:S01]  /*05b0*/  MOV R13, RZ ;  /* 0x000000ff000d7202 */ /* 0x000fe20000000f00 */
[----:B------:R-:W5:Y:S01]  /*05c0*/  LDCU.64 UR8, c[0x4][0x8] ;  /* 0x01000100ff0877ac */ /* 0x000f620008000a00 */
[----:B--2---:R-:W-:Y:S02]  /*05d0*/  MOV R4, UR4 ;  /* 0x0000000400047c02 */ /* 0x004fe40008000f00 */
[----:B0-----:R-:W-:-:S02]  /*05e0*/  MOV R5, UR5 ;  /* 0x0000000500057c02 */ /* 0x001fc40008000f00 */
[----:B---3--:R-:W-:Y:S02]  /*05f0*/  MOV R6, UR6 ;  /* 0x0000000600067c02 */ /* 0x008fe40008000f00 */
[----:B------:R-:W-:Y:S02]  /*0600*/  MOV R7, UR7 ;  /* 0x0000000700077c02 */ /* 0x000fe40008000f00 */
[----:B-----5:R-:W-:Y:S02]  /*0610*/  MOV R10, UR8 ;  /* 0x00000008000a7c02 */ /* 0x020fe40008000f00 */
[----:B------:R-:W-:-:S07]  /*0620*/  MOV R11, UR9 ;  /* 0x00000009000b7c02 */ /* 0x000fce0008000f00 */
[----:B------:R-:W-:-:S07]  /*0630*/  LEPC R20, `(.L_x_1) ;  /* 0x000000001014794e */ /* 0x000fce0000000000 */
[----:B-1--4-:R-:W-:Y:S05]  /*0640*/  CALL.ABS.NOINC R2 ;  /* 0x0000000002007343 */ /* 0x012fea0003c00000 */
.L_x_1:
[----:B------:R-:W2:Y:S02]  /*0650*/  LDCU.U8 UR4, c[0x0][0x3ac] ;  /* 0x00007580ff0477ac */ /* 0x000ea40008000000 */
[----:B--2---:R-:W-:-:S04]  /*0660*/  UPRMT UR4, UR4, 0x8880, URZ ;  /* 0x0000888004047896 */ /* 0x004fc800080000ff */
[----:B------:R-:W-:-:S09]  /*0670*/  UISETP.NE.AND UP0, UPT, UR4, URZ, UPT ;  /* 0x000000ff0400728c */ /* 0x000fd2000bf05270 */
[----:B------:R-:W-:Y:S05]  /*0680*/  BRA.U !UP0, `(.L_x_2) ;  /* 0x0000000108787547 */ /* 0x000fea000b800000 */
[----:B------:R-:W1:Y:S08]  /*0690*/  LDC.64 R10, c[0x0][0x380] ;  /* 0x0000e000ff0a7b82 */ /* 0x000e700000000a00 */
[----:B------:R-:W2:Y:S08]  /*06a0*/  LDC R13, c[0x0][0x3a0] ;  /* 0x0000e800ff0d7b82 */ /* 0x000eb00000000800 */
[----:B0-----:R-:W0:Y:S01]  /*06b0*/  LDC.64 R4, c[0x0][0x388] ;  /* 0x0000e200ff047b82 */ /* 0x001e220000000a00 */
[----:B-1----:R-:W-:-:S05]  /*06c0*/  IMAD.WIDE R10, R19, 0x8, R10 ;  /* 0x00000008130a7825 */ /* 0x002fca00078e020a */
[----:B------:R-:W3:Y:S01]  /*06d0*/  LDG.E.64 R20, desc[UR36][R10.64+0x8] ;  /* 0x000008240a147981 */ /* 0x000ee2000c1e1b00 */
[----:B--2---:R-:W-:-:S03]  /*06e0*/  IMAD.WIDE R12, R13, 0x8, R10 ;  /* 0x000000080d0c7825 */ /* 0x004fc600078e020a */
[----:B------:R-:W2:Y:S04]  /*06f0*/  LDG.E.64 R8, desc[UR36][R10.64] ;  /* 0x000000240a087981 */ /* 0x000ea8000c1e1b00 */
[----:B------:R-:W4:Y:S04]  /*0700*/  LDG.E.64 R2, desc[UR36][R12.64] ;  /* 0x000000240c027981 */ /* 0x000f28000c1e1b00 */
[----:B------:R-:W5:Y:S01]  /*0710*/  LDG.E.64 R6, desc[UR36][R12.64+0x8] ;  /* 0x000008240c067981 */ /* 0x000f62000c1e1b00 */
[----:B------:R-:W-:Y:S01]  /*0720*/  FADD R0, -R17, 1 ;  /* 0x3f80000011007421 */ /* 0x000fe20000000100 */
[----:B------:R-:W-:Y:S01]  /*0730*/  FADD R15, -R18, 1 ;  /* 0x3f800000120f7421 */ /* 0x000fe20000000100 */
[----:B0-----:R-:W-:-:S04]  /*0740*/  IMAD.WIDE R4, R16, 0x8, R4 ;  /* 0x0000000810047825 */ /* 0x001fc800078e0204 */
[C---:B---3--:R-:W-:Y:S01]  /*0750*/  FMUL R20, R17.reuse, R20 ;  /* 0x0000001411147220 */ /* 0x048fe20000400000 */
[----:B------:R-:W-:Y:S01]  /*0760*/  FMUL R22, R17, R21 ;  /* 0x0000001511167220 */ /* 0x000fe20000400000 */
[-C--:B--2---:R-:W-:Y:S01]  /*0770*/  FMUL R14, R9, R0.reuse ;  /* 0x00000000090e7220 */ /* 0x084fe20000400000 */
[----:B------:R-:W-:Y:S01]  /*0780*/  FMUL R8, R8, R0 ;  /* 0x0000000008087220 */ /* 0x000fe20000400000 */
[C---:B------:R-:W-:Y:S01]  /*0790*/  FMUL R9, R15.reuse, R20 ;  /* 0x000000140f097220 */ /* 0x040fe20000400000 */
[C---:B------:R-:W-:Y:S01]  /*07a0*/  FMUL R22, R15.reuse, R22 ;  /* 0x000000160f167220 */ /* 0x040fe20000400000 */
[C---:B----4-:R-:W-:Y:S01]  /*07b0*/  FMUL R2, R0.reuse, R2 ;  /* 0x0000000200027220 */ /* 0x050fe20000400000 */
[----:B------:R-:W-:Y:S01]  /*07c0*/  FMUL R0, R0, R3 ;  /* 0x0000000300007220 */ /* 0x000fe20000400000 */
[----:B------:R-:W-:Y:S01]  /*07d0*/  FFMA R9, R8, R15, R9 ;  /* 0x0000000f08097223 */ /* 0x000fe20000000009 */
[----:B------:R-:W-:Y:S01]  /*07e0*/  FFMA R15, R15, R14, R22 ;  /* 0x0000000e0f0f7223 */ /* 0x000fe20000000016 */
[----:B-----5:R-:W-:-:S02]  /*07f0*/  FMUL R6, R17, R6 ;  /* 0x0000000611067220 */ /* 0x020fc40000400000 */
[C---:B------:R-:W-:Y:S01]  /*0800*/  FFMA R9, R18.reuse, R2, R9 ;  /* 0x0000000212097223 */ /* 0x040fe20000000009 */
[C---:B------:R-:W-:Y:S01]  /*0810*/  FFMA R15, R18.reuse, R0, R15 ;  /* 0x00000000120f7223 */ /* 0x040fe2000000000f */
[----:B------:R-:W-:Y:S02]  /*0820*/  FMUL R0, R17, R7 ;  /* 0x0000000711007220 */ /* 0x000fe40000400000 */
[C---:B------:R-:W-:Y:S02]  /*0830*/  FFMA R6, R18.reuse, R6, R9 ;  /* 0x0000000612067223 */ /* 0x040fe40000000009 */
[----:B------:R-:W-:-:S05]  /*0840*/  FFMA R7, R18, R0, R15 ;  /* 0x0000000012077223 */ /* 0x000fca000000000f */
[----:B------:R-:W-:Y:S01]  /*0850*/  STG.E.64 desc[UR36][R4.64], R6 ;  /* 0x0000000604007986 */ /* 0x000fe2000c101b24 */
[----:B------:R-:W-:Y:S05]  /*0860*/  EXIT ;  /* 0x000000000000794d */ /* 0x000fea0003800000 */
.L_x_2:
[----:B------:R-:W0:Y:S08]  /*0870*/  LDC.64 R2, c[0x0][0x388] ;  /* 0x0000e200ff027b82 */ /* 0x000e300000000a00 */
[----:B------:R-:W2:Y:S01]  /*0880*/  LDC R23, c[0x0][0x3a0] ;  /* 0x0000e800ff177b82 */ /* 0x000ea20000000800 */
[----:B0-----:R-:W-:-:S07]  /*0890*/  IMAD.WIDE R4, R16, 0x8, R2 ;  /* 0x0000000810047825 */ /* 0x001fce00078e0202 */
[----:B------:R-:W1:Y:S01]  /*08a0*/  LDC.64 R2, c[0x0][0x380] ;  /* 0x0000e000ff027b82 */ /* 0x000e620000000a00 */
[----:B------:R-:W3:Y:S01]  /*08b0*/  LDG.E.64 R4, desc[UR36][R4.64] ;  /* 0x0000002404047981 */ /* 0x000ee2000c1e1b00 */
[----:B------:R-:W-:Y:S01]  /*08c0*/  FADD R11, -R17, 1 ;  /* 0x3f800000110b7421 */ /* 0x000fe20000000100 */
[----:B------:R-:W-:Y:S01]  /*08d0*/  FADD R0, -R18, 1 ;  /* 0x3f80000012007421 */ /* 0x000fe20000000100 */
[----:B-1----:R-:W-:-:S04]  /*08e0*/  IMAD.WIDE R2, R19, 0x8, R2 ;  /* 0x0000000813027825 */ /* 0x002fc800078e0202 */
[CC--:B---3--:R-:W-:Y:S01]  /*08f0*/  FMUL R7, R11.reuse, R4.reuse ;  /* 0x000000040b077220 */ /* 0x0c8fe20000400000 */
[-C--:B------:R-:W-:Y:S01]  /*0900*/  FMUL R11, R11, R5.reuse ;  /* 0x000000050b0b7220 */ /* 0x080fe20000400000 */
[C---:B------:R-:W-:Y:S01]  /*0910*/  FMUL R13, R17.reuse, R5 ;  /* 0x00000005110d7220 */ /* 0x040fe20000400000 */
[----:B------:R-:W-:Y:S01]  /*0920*/  FMUL R17, R17, R4 ;  /* 0x0000000411117220 */ /* 0x000fe20000400000 */
[-C--:B------:R-:W-:Y:S01]  /*0930*/  FMUL R9, R0, R7.reuse ;  /* 0x0000000700097220 */ /* 0x080fe20000400000 */
[----:B------:R-:W-:Y:S01]  /*0940*/  FMUL R19, R18, R7 ;  /* 0x0000000712137220 */ /* 0x000fe20000400000 */
[-C--:B------:R-:W-:Y:S01]  /*0950*/  FMUL R7, R0, R11.reuse ;  /* 0x0000000b00077220 */ /* 0x080fe20000400000 */
[----:B------:R-:W-:Y:S01]  /*0960*/  FMUL R21, R18, R11 ;  /* 0x0000000b12157220 */ /* 0x000fe20000400000 */
[C---:B------:R-:W-:Y:S01]  /*0970*/  FMUL R11, R0.reuse, R13 ;  /* 0x0000000d000b7220 */ /* 0x040fe20000400000 */
[-C--:B------:R-:W-:Y:S01]  /*0980*/  FMUL R15, R0, R17.reuse ;  /* 0x00000011000f7220 */ /* 0x080fe20000400000 */
[----:B--2---:R-:W-:Y:S01]  /*0990*/  IMAD.WIDE R4, R23, 0x8, R2 ;  /* 0x0000000817047825 */ /* 0x004fe200078e0202 */
[----:B------:R-:W-:Y:S03]  /*09a0*/  REDG.E.ADD.F32.FTZ.RN.STRONG.GPU desc[UR36][R2.64], R9 ;  /* 0x00000009020079a6 */ /* 0x000fe6000c12f324 */
[C---:B------:R-:W-:Y:S01]  /*09b0*/  FMUL R17, R18.reuse, R17 ;  /* 0x0000001112117220 */ /* 0x040fe20000400000 */
[----:B------:R-:W-:Y:S01]  /*09c0*/  FMUL R13, R18, R13 ;  /* 0x0000000d120d7220 */ /* 0x000fe20000400000 */
[----:B------:R-:W-:Y:S04]  /*09d0*/  REDG.E.ADD.F32.FTZ.RN.STRONG.GPU desc[UR36][R2.64+0x4], R7 ;  /* 0x00000407020079a6 */ /* 0x000fe8000c12f324 */
[----:B------:R-:W-:Y:S04]  /*09e0*/  REDG.E.ADD.F32.FTZ.RN.STRONG.GPU desc[UR36][R2.64+0xc], R11 ;  /* 0x00000c0b020079a6 */ /* 0x000fe8000c12f324 */
[----:B------:R-:W-:Y:S04]  /*09f0*/  REDG.E.ADD.F32.FTZ.RN.STRONG.GPU desc[UR36][R2.64+0x8], R15 ;  /* 0x0000080f020079a6 */ /* 0x000fe8000c12f324 */
[----:B------:R-:W-:Y:S04]  /*0a00*/  REDG.E.ADD.F32.FTZ.RN.STRONG.GPU desc[UR36][R4.64], R19 ;  /* 0x00000013040079a6 */ /* 0x000fe8000c12f324 */
[----:B------:R-:W-:Y:S04]  /*0a10*/  REDG.E.ADD.F32.FTZ.RN.STRONG.GPU desc[UR36][R4.64+0x4], R21 ;  /* 0x00000415040079a6 */ /* 0x000fe8000c12f324 */
[----:B------:R-:W-:Y:S04]  /*0a20*/  REDG.E.ADD.F32.FTZ.RN.STRONG.GPU desc[UR36][R4.64+0x8], R17 ;  /* 0x00000811040079a6 */ /* 0x000fe8000c12f324 */
[----:B------:R-:W-:Y:S01]  /*0a30*/  REDG.E.ADD.F32.FTZ.RN.STRONG.GPU desc[UR36][R4.64+0xc], R13 ;  /* 0x00000c0d040079a6 */ /* 0x000fe2000c12f324 */
[----:B------:R-:W-:Y:S05]  /*0a40*/  EXIT ;  /* 0x000000000000794d */ /* 0x000fea0003800000 */
.L_x_3:
[----:B------:R-:W-:-:S00]  /*0a50*/  BRA `(.L_x_3) ;  /* 0xfffffffc00fc7947 */ /* 0x000fc0000383ffff */
[----:B------:R-:W-:-:S00]  /*0a60*/  NOP ;  /* 0x0000000000007918 */ /* 0x000fc00000000000 */
        /* <DEDUP_REMOVED lines=9> */
.L_x_4:


//--------------------- .nv.global.init           --------------------------
	.section	.nv.global.init,"aw",@progbits
.nv.global.init:
	.type		$str$1,@object
	.size		$str$1,($str - $str$1)
$str$1:
        /*0000*/ 	.byte	0x2f, 0x74, 0x6d, 0x70, 0x2f, 0x73, 0x61, 0x73, 0x73, 0x5f, 0x63, 0x75, 0x5f, 0x72, 0x69, 0x6d
        /*0010*/ 	.byte	0x35, 0x6f, 0x65, 0x69, 0x64, 0x2f, 0x6b, 0x2e, 0x63, 0x75, 0x00
	.type		$str,@object
	.size		$str,(__unnamed_1 - $str)
$str:
        /*001b*/ 	.byte	0x31, 0x2e, 0x30, 0x66, 0x20, 0x3e, 0x3d, 0x20, 0x73, 0x78, 0x66, 0x20, 0x26, 0x26, 0x20, 0x73
        /*002b*/ 	.byte	0x78, 0x66, 0x20, 0x3e, 0x3d, 0x20, 0x30, 0x2e, 0x30, 0x66, 0x20, 0x26, 0x26, 0x20, 0x31, 0x2e
        /*003b*/ 	.byte	0x30, 0x66, 0x20, 0x3e, 0x3d, 0x20, 0x73, 0x79, 0x66, 0x20, 0x26, 0x26, 0x20, 0x73, 0x79, 0x66
        /*004b*/ 	.byte	0x20, 0x3e, 0x3d, 0x20, 0x30, 0x2e, 0x30, 0x66, 0x00
	.type		__unnamed_1,@object
	.size		__unnamed_1,(.L_0 - __unnamed_1)
__unnamed_1:
        /*0054*/ 	.byte	0x76, 0x6f, 0x69, 0x64, 0x20, 0x70, 0x61, 0x74, 0x63, 0x68, 0x28, 0x66, 0x6c, 0x6f, 0x61, 0x74
        /*0064*/ 	.byte	0x32, 0x20, 0x2a, 0x2c, 0x20, 0x66, 0x6c, 0x6f, 0x61, 0x74, 0x32, 0x20, 0x2a, 0x2c, 0x20, 0x63
        /*0074*/ 	.byte	0x6f, 0x6e, 0x73, 0x74, 0x20, 0x66, 0x6c, 0x6f, 0x61, 0x74, 0x32, 0x20, 0x2a, 0x2c, 0x20, 0x69
        /*0084*/ 	.byte	0x6e, 0x74, 0x2c, 0x20, 0x69, 0x6e, 0x74, 0x2c, 0x20, 0x69, 0x6e, 0x74, 0x2c, 0x20, 0x69, 0x6e
        /*0094*/ 	.byte	0x74, 0x2c, 0x20, 0x69, 0x6e, 0x74, 0x2c, 0x20, 0x5f, 0x5f, 0x6e, 0x76, 0x5f, 0x62, 0x6f, 0x6f
        /*00a4*/ 	.byte	0x6c, 0x29, 0x00
.L_0:


//--------------------- .nv.shared.reserved.0     --------------------------
	.section	.nv.shared.reserved.0,"aw",@nobits
	.weak		__nv_reservedSMEM_offset_0_alias
	.size		__nv_reservedSMEM_offset_0_alias, 0, 64
	.other		__nv_reservedSMEM_offset_0_alias,@"STO_CUDA_RESERVED_SHARED STV_DEFAULT"
__nv_reservedSMEM_offset_0_alias:
	.zero		0
	.zero		64


//--------------------- .nv.constant0.patch       --------------------------
	.section	.nv.constant0.patch,"a",@progbits
	.sectionflags	@""
	.align	4
.nv.constant0.patch:
	.zero		941


//--------------------- SYMBOLS --------------------------

	.type		.nv.reservedSmem.offset0,@object
	.size		.nv.reservedSmem.offset0,0x4
	.type		__assertfail,@function
